//
// Generated by NVIDIA NVVM Compiler
//
// Compiler Build ID: CL-36424714
// Cuda compilation tools, release 13.0, V13.0.88
// Based on NVVM 20.0.0
//

.version 9.0
.target sm_100
.address_size 64

	// .globl	_Z12matrixMulGPUPiS_S_

.visible .entry _Z12matrixMulGPUPiS_S_(
	.param .u64 .ptr .align 1 _Z12matrixMulGPUPiS_S__param_0,
	.param .u64 .ptr .align 1 _Z12matrixMulGPUPiS_S__param_1,
	.param .u64 .ptr .align 1 _Z12matrixMulGPUPiS_S__param_2
)
{
	.reg .pred 	%p<5>;
	.reg .b32 	%r<53>;
	.reg .b64 	%rd<31>;

	ld.param.u64 	%rd14, [_Z12matrixMulGPUPiS_S__param_0];
	ld.param.u64 	%rd15, [_Z12matrixMulGPUPiS_S__param_1];
	ld.param.u64 	%rd16, [_Z12matrixMulGPUPiS_S__param_2];
	mov.u32 	%r11, %ntid.x;
	mov.u32 	%r12, %ctaid.x;
	mov.u32 	%r13, %tid.x;
	mad.lo.s32 	%r1, %r11, %r12, %r13;
	mov.u32 	%r14, %ntid.y;
	mov.u32 	%r15, %ctaid.y;
	mov.u32 	%r16, %tid.y;
	mad.lo.s32 	%r17, %r14, %r15, %r16;
	setp.gt.s32 	%p1, %r1, 63;
	setp.gt.u32 	%p2, %r17, 63;
	or.pred  	%p3, %p1, %p2;
	@%p3 bra 	$L__BB0_3;
	cvta.to.global.u64 	%rd17, %rd16;
	shl.b32 	%r50, %r1, 6;
	add.s32 	%r19, %r50, %r17;
	mul.wide.s32 	%rd18, %r19, 4;
	add.s64 	%rd1, %rd17, %rd18;
	ld.global.u32 	%r51, [%rd1];
	add.s32 	%r20, %r17, 64;
	mul.wide.u32 	%rd2, %r20, 4;
	add.s32 	%r21, %r17, 128;
	mul.wide.u32 	%rd3, %r21, 4;
	add.s32 	%r22, %r17, 192;
	mul.wide.u32 	%rd4, %r22, 4;
	add.s32 	%r23, %r17, 256;
	mul.wide.u32 	%rd5, %r23, 4;
	add.s32 	%r24, %r17, 320;
	mul.wide.u32 	%rd6, %r24, 4;
	add.s32 	%r25, %r17, 384;
	mul.wide.u32 	%rd7, %r25, 4;
	add.s32 	%r26, %r17, 448;
	mul.wide.u32 	%rd8, %r26, 4;
	mul.wide.u32 	%rd9, %r17, 4;
	cvta.to.global.u64 	%rd19, %rd14;
	add.s64 	%rd10, %rd19, 16;
	cvta.to.global.u64 	%rd30, %rd15;
	mov.b32 	%r52, 0;
$L__BB0_2:
	mul.wide.s32 	%rd20, %r50, 4;
	add.s64 	%rd21, %rd10, %rd20;
	ld.global.u32 	%r27, [%rd21+-16];
	add.s64 	%rd22, %rd30, %rd9;
	ld.global.u32 	%r28, [%rd22];
	mad.lo.s32 	%r29, %r28, %r27, %r51;
	st.global.u32 	[%rd1], %r29;
	ld.global.u32 	%r30, [%rd21+-12];
	add.s64 	%rd23, %rd30, %rd2;
	ld.global.u32 	%r31, [%rd23];
	mad.lo.s32 	%r32, %r31, %r30, %r29;
	st.global.u32 	[%rd1], %r32;
	ld.global.u32 	%r33, [%rd21+-8];
	add.s64 	%rd24, %rd30, %rd3;
	ld.global.u32 	%r34, [%rd24];
	mad.lo.s32 	%r35, %r34, %r33, %r32;
	st.global.u32 	[%rd1], %r35;
	ld.global.u32 	%r36, [%rd21+-4];
	add.s64 	%rd25, %rd30, %rd4;
	ld.global.u32 	%r37, [%rd25];
	mad.lo.s32 	%r38, %r37, %r36, %r35;
	st.global.u32 	[%rd1], %r38;
	ld.global.u32 	%r39, [%rd21];
	add.s64 	%rd26, %rd30, %rd5;
	ld.global.u32 	%r40, [%rd26];
	mad.lo.s32 	%r41, %r40, %r39, %r38;
	st.global.u32 	[%rd1], %r41;
	ld.global.u32 	%r42, [%rd21+4];
	add.s64 	%rd27, %rd30, %rd6;
	ld.global.u32 	%r43, [%rd27];
	mad.lo.s32 	%r44, %r43, %r42, %r41;
	st.global.u32 	[%rd1], %r44;
	ld.global.u32 	%r45, [%rd21+8];
	add.s64 	%rd28, %rd30, %rd7;
	ld.global.u32 	%r46, [%rd28];
	mad.lo.s32 	%r47, %r46, %r45, %r44;
	st.global.u32 	[%rd1], %r47;
	ld.global.u32 	%r48, [%rd21+12];
	add.s64 	%rd29, %rd30, %rd8;
	ld.global.u32 	%r49, [%rd29];
	mad.lo.s32 	%r51, %r49, %r48, %r47;
	st.global.u32 	[%rd1], %r51;
	add.s32 	%r52, %r52, 8;
	add.s64 	%rd30, %rd30, 2048;
	add.s32 	%r50, %r50, 8;
	setp.ne.s32 	%p4, %r52, 64;
	@%p4 bra 	$L__BB0_2;
$L__BB0_3:
	ret;

}


// ===== COMPILED SASS (sm_100) =====

	.target	sm_100

	.elftype	@"ET_EXEC"


//--------------------- .note.nv.tkinfo           --------------------------
	.section	.note.nv.tkinfo,"",@"SHT_NOTE"
	.sectionflags	@"SHF_NOTE_NV_TKINFO"
	.tkinfo
        /*0018*/ 	.word	0x00000002
        /*0030*/ 	.string	""
        /*0030*/ 	.string	"ptxas"
        /*0030*/ 	.string	"Cuda compilation tools, release 13.0, V13.0.88"
        /*0030*/ 	.string	"Build cuda_13.0.r13.0/compiler.36424714_0"
        /*0030*/ 	.string	"-arch sm_100 -m 64 "



//--------------------- .note.nv.cuinfo           --------------------------
	.section	.note.nv.cuinfo,"",@"SHT_NOTE"
	.sectionflags	@"SHF_NOTE_NV_CUINFO"
        /*0018*/ 	.short	0x0002
        /*001a*/ 	.short	0x0064
        /*001c*/ 	.short	0x0082
	.zero		2


//--------------------- .nv.info                  --------------------------
	.section	.nv.info,"",@"SHT_CUDA_INFO"
	.align	4


	//----- nvinfo : EIATTR_REGCOUNT
	.align		4
        /*0000*/ 	.byte	0x04, 0x2f
        /*0002*/ 	.short	(.L_1 - .L_0)
	.align		4
.L_0:
        /*0004*/ 	.word	index@(_Z12matrixMulGPUPiS_S_)
        /*0008*/ 	.word	0x00000020


	//----- nvinfo : EIATTR_FRAME_SIZE
	.align		4
.L_1:
        /*000c*/ 	.byte	0x04, 0x11
        /*000e*/ 	.short	(.L_3 - .L_2)
	.align		4
.L_2:
        /*0010*/ 	.word	index@(_Z12matrixMulGPUPiS_S_)
        /*0014*/ 	.word	0x00000000


	//----- nvinfo : EIATTR_MIN_STACK_SIZE
	.align		4
.L_3:
        /*0018*/ 	.byte	0x04, 0x12
        /*001a*/ 	.short	(.L_5 - .L_4)
	.align		4
.L_4:
        /*001c*/ 	.word	index@(_Z12matrixMulGPUPiS_S_)
        /*0020*/ 	.word	0x00000000
.L_5:


//--------------------- .nv.compat                --------------------------
	.section	.nv.compat,"",@"SHT_CUDA_COMPAT_INFO"
	.align	4
        /*0000*/ 	.byte	0x02, 0x09, 0x00, 0x00, 0x02, 0x02, 0x01, 0x00, 0x02, 0x05, 0x05, 0x00, 0x03, 0x07, 0x01, 0x01
        /*0010*/ 	.byte	0x02, 0x03, 0x00, 0x00, 0x02, 0x06, 0x01, 0x00, 0x04, 0x0b, 0x08, 0x00, 0x09, 0x00, 0x00, 0x00
        /*0020*/ 	.byte	0x00, 0x00, 0x00, 0x00


//--------------------- .nv.info._Z12matrixMulGPUPiS_S_ --------------------------
	.section	.nv.info._Z12matrixMulGPUPiS_S_,"",@"SHT_CUDA_INFO"
	.sectionflags	@""
	.align	4


	//----- nvinfo : EIATTR_CUDA_API_VERSION
	.align		4
        /*0000*/ 	.byte	0x04, 0x37
        /*0002*/ 	.short	(.L_7 - .L_6)
.L_6:
        /*0004*/ 	.word	0x00000082


	//----- nvinfo : EIATTR_KPARAM_INFO
	.align		4
.L_7:
        /*0008*/ 	.byte	0x04, 0x17
        /*000a*/ 	.short	(.L_9 - .L_8)
.L_8:
        /*000c*/ 	.word	0x00000000
        /*0010*/ 	.short	0x0002
        /*0012*/ 	.short	0x0010
        /*0014*/ 	.byte	0x00, 0xf5, 0x21, 0x00


	//----- nvinfo : EIATTR_KPARAM_INFO
	.align		4
.L_9:
        /*0018*/ 	.byte	0x04, 0x17
        /*001a*/ 	.short	(.L_11 - .L_10)
.L_10:
        /*001c*/ 	.word	0x00000000
        /*0020*/ 	.short	0x0001
        /*0022*/ 	.short	0x0008
        /*0024*/ 	.byte	0x00, 0xf5, 0x21, 0x00


	//----- nvinfo : EIATTR_KPARAM_INFO
	.align		4
.L_11:
        /*0028*/ 	.byte	0x04, 0x17
        /*002a*/ 	.short	(.L_13 - .L_12)
.L_12:
        /*002c*/ 	.word	0x00000000
        /*0030*/ 	.short	0x0000
        /*0032*/ 	.short	0x0000
        /*0034*/ 	.byte	0x00, 0xf5, 0x21, 0x00


	//----- nvinfo : EIATTR_SPARSE_MMA_MASK
	.align		4
.L_13:
        /*0038*/ 	.byte	0x03, 0x50
        /*003a*/ 	.short	0x0000


	//----- nvinfo : EIATTR_MAXREG_COUNT
	.align		4
        /*003c*/ 	.byte	0x03, 0x1b
        /*003e*/ 	.short	0x00ff


	//----- nvinfo : EIATTR_MERCURY_ISA_VERSION
	.align		4
        /*0040*/ 	.byte	0x03, 0x5f
        /*0042*/ 	.short	0x0101


	//----- nvinfo : EIATTR_VRC_CTA_INIT_COUNT
	.align		4
        /*0044*/ 	.byte	0x02, 0x4a
	.zero		1
	.zero		1


	//----- nvinfo : EIATTR_EXIT_INSTR_OFFSETS
	.align		4
        /*0048*/ 	.byte	0x04, 0x1c
        /*004a*/ 	.short	(.L_15 - .L_14)


	//   ....[0]....
.L_14:
        /*004c*/ 	.word	0x000000b0


	//   ....[1]....
        /*0050*/ 	.word	0x00001420


	//----- nvinfo : EIATTR_CBANK_PARAM_SIZE
	.align		4
.L_15:
        /*0054*/ 	.byte	0x03, 0x19
        /*0056*/ 	.short	0x0018


	//----- nvinfo : EIATTR_PARAM_CBANK
	.align		4
        /*0058*/ 	.byte	0x04, 0x0a
        /*005a*/ 	.short	(.L_17 - .L_16)
	.align		4
.L_16:
        /*005c*/ 	.word	index@(.nv.constant0._Z12matrixMulGPUPiS_S_)
        /*0060*/ 	.short	0x0380
        /*0062*/ 	.short	0x0018


	//----- nvinfo : EIATTR_SW_WAR
	.align		4
.L_17:
        /*0064*/ 	.byte	0x04, 0x36
        /*0066*/ 	.short	(.L_19 - .L_18)
.L_18:
        /*0068*/ 	.word	0x00000008
.L_19:


//--------------------- .nv.callgraph             --------------------------
	.section	.nv.callgraph,"",@"SHT_CUDA_CALLGRAPH"
	.align	4
	.sectionentsize	8
	.align		4
        /*0000*/ 	.word	0x00000000
	.align		4
        /*0004*/ 	.word	0xffffffff
	.align		4
        /*0008*/ 	.word	0x00000000
	.align		4
        /*000c*/ 	.word	0xfffffffe
	.align		4
        /*0010*/ 	.word	0x00000000
	.align		4
        /*0014*/ 	.word	0xfffffffd
	.align		4
        /*0018*/ 	.word	0x00000000
	.align		4
        /*001c*/ 	.word	0xfffffffc


//--------------------- .text._Z12matrixMulGPUPiS_S_ --------------------------
	.section	.text._Z12matrixMulGPUPiS_S_,"ax",@progbits
	.align	128
        .global         _Z12matrixMulGPUPiS_S_
        .type           _Z12matrixMulGPUPiS_S_,@function
        .size           _Z12matrixMulGPUPiS_S_,(.L_x_1 - _Z12matrixMulGPUPiS_S_)
        .other          _Z12matrixMulGPUPiS_S_,@"STO_CUDA_ENTRY STV_DEFAULT"
_Z12matrixMulGPUPiS_S_:
.text._Z12matrixMulGPUPiS_S_:
[----:B------:R-:W-:Y:S01]  /*0000*/  LDC R1, c[0x0][0x37c] ;  /* 0x0000df00ff017b82 */ /* 0x000fe20000000800 */
[----:B------:R-:W0:Y:S01]  /*0010*/  S2R R11, SR_CTAID.Y ;  /* 0x00000000000b7919 */ /* 0x000e220000002600 */
[----:B------:R-:W1:Y:S01]  /*0020*/  LDCU UR4, c[0x0][0x360] ;  /* 0x00006c00ff0477ac */ /* 0x000e620008000800 */
[----:B------:R-:W0:Y:S01]  /*0030*/  S2R R2, SR_TID.Y ;  /* 0x0000000000027919 */ /* 0x000e220000002200 */
[----:B------:R-:W0:Y:S01]  /*0040*/  LDCU UR5, c[0x0][0x364] ;  /* 0x00006c80ff0577ac */ /* 0x000e220008000800 */
[----:B------:R-:W1:Y:S01]  /*0050*/  S2R R23, SR_CTAID.X ;  /* 0x0000000000177919 */ /* 0x000e620000002500 */
[----:B------:R-:W1:Y:S01]  /*0060*/  S2R R0, SR_TID.X ;  /* 0x0000000000007919 */ /* 0x000e620000002100 */
[----:B0-----:R-:W-:-:S05]  /*0070*/  IMAD R11, R11, UR5, R2 ;  /* 0x000000050b0b7c24 */ /* 0x001fca000f8e0202 */
[----:B------:R-:W-:Y:S01]  /*0080*/  ISETP.GT.U32.AND P0, PT, R11, 0x3f, PT ;  /* 0x0000003f0b00780c */ /* 0x000fe20003f04070 */
[----:B-1----:R-:W-:-:S05]  /*0090*/  IMAD R23, R23, UR4, R0 ;  /* 0x0000000417177c24 */ /* 0x002fca000f8e0200 */
[----:B------:R-:W-:-:S13]  /*00a0*/  ISETP.GT.OR P0, PT, R23, 0x3f, P0 ;  /* 0x0000003f1700780c */ /* 0x000fda0000704670 */
[----:B------:R-:W-:Y:S05]  /*00b0*/  @P0 EXIT ;  /* 0x000000000000094d */ /* 0x000fea0003800000 */
[----:B------:R-:W0:Y:S01]  /*00c0*/  LDCU.128 UR4, c[0x0][0x380] ;  /* 0x00007000ff0477ac */ /* 0x000e220008000c00 */
[----:B------:R-:W1:Y:S01]  /*00d0*/  LDC.64 R2, c[0x0][0x390] ;  /* 0x0000e400ff027b82 */ /* 0x000e620000000a00 */
[----:B------:R-:W-:Y:S01]  /*00e0*/  SHF.L.U32 R23, R23, 0x6, RZ ;  /* 0x0000000617177819 */ /* 0x000fe200000006ff */
[----:B------:R-:W2:Y:S03]  /*00f0*/  LDCU.64 UR8, c[0x0][0x358] ;  /* 0x00006b00ff0877ac */ /* 0x000ea60008000a00 */
[----:B------:R-:W-:-:S03]  /*0100*/  IADD3 R7, PT, PT, R11, R23, RZ ;  /* 0x000000170b077210 */ /* 0x000fc60007ffe0ff */
[----:B------:R-:W3:Y:S01]  /*0110*/  LDC.64 R4, c[0x0][0x388] ;  /* 0x0000e200ff047b82 */ /* 0x000ee20000000a00 */
[----:B0-----:R-:W-:-:S04]  /*0120*/  UIADD3 UR4, UP0, UPT, UR4, 0x10, URZ ;  /* 0x0000001004047890 */ /* 0x001fc8000ff1e0ff */
[----:B------:R-:W-:Y:S02]  /*0130*/  UIADD3.X UR5, UPT, UPT, URZ, UR5, URZ, UP0, !UPT ;  /* 0x00000005ff057290 */ /* 0x000fe400087fe4ff */
[----:B------:R-:W-:Y:S01]  /*0140*/  MOV R14, UR4 ;  /* 0x00000004000e7c02 */ /* 0x000fe20008000f00 */
[----:B-1----:R-:W-:-:S03]  /*0150*/  IMAD.WIDE R2, R7, 0x4, R2 ;  /* 0x0000000407027825 */ /* 0x002fc600078e0202 */
[----:B------:R-:W-:Y:S02]  /*0160*/  MOV R15, UR5 ;  /* 0x00000005000f7c02 */ /* 0x000fe40008000f00 */
[----:B--2---:R-:W2:Y:S01]  /*0170*/  LDG.E R0, desc[UR8][R2.64] ;  /* 0x0000000802007981 */ /* 0x004ea2000c1e1900 */
[----:B---3--:R-:W-:-:S04]  /*0180*/  IMAD.WIDE.U32 R6, R11, 0x4, R4 ;  /* 0x000000040b067825 */ /* 0x008fc800078e0004 */
[----:B------:R-:W-:Y:S02]  /*0190*/  IMAD.WIDE R8, R23, 0x4, R14 ;  /* 0x0000000417087825 */ /* 0x000fe400078e020e */
[----:B------:R-:W2:Y:S04]  /*01a0*/  LDG.E R6, desc[UR8][R6.64] ;  /* 0x0000000806067981 */ /* 0x000ea8000c1e1900 */
[----:B------:R-:W2:Y:S01]  /*01b0*/  LDG.E R17, desc[UR8][R8.64+-0x10] ;  /* 0xfffff00808117981 */ /* 0x000ea2000c1e1900 */
[----:B------:R-:W-:Y:S01]  /*01c0*/  IADD3 R13, PT, PT, R11, 0x40, RZ ;  /* 0x000000400b0d7810 */ /* 0x000fe20007ffe0ff */
[----:B--2---:R-:W-:-:S04]  /*01d0*/  IMAD R21, R17, R6, R0 ;  /* 0x0000000611157224 */ /* 0x004fc800078e0200 */
[----:B------:R-:W-:Y:S01]  /*01e0*/  IMAD.WIDE.U32 R16, R13, 0x4, R4 ;  /* 0x000000040d107825 */ /* 0x000fe200078e0004 */
[----:B------:R0:W-:Y:S05]  /*01f0*/  STG.E desc[UR8][R2.64], R21 ;  /* 0x0000001502007986 */ /* 0x0001ea000c101908 */
[----:B------:R-:W2:Y:S04]  /*0200*/  LDG.E R16, desc[UR8][R16.64] ;  /* 0x0000000810107981 */ /* 0x000ea8000c1e1900 */
[----:B------:R-:W2:Y:S01]  /*0210*/  LDG.E R0, desc[UR8][R8.64+-0xc] ;  /* 0xfffff40808007981 */ /* 0x000ea2000c1e1900 */
[----:B------:R-:W-:-:S05]  /*0220*/  IADD3 R10, PT, PT, R11, 0x80, RZ ;  /* 0x000000800b0a7810 */ /* 0x000fca0007ffe0ff */
[----:B------:R-:W-:-:S04]  /*0230*/  IMAD.WIDE.U32 R18, R10, 0x4, R4 ;  /* 0x000000040a127825 */ /* 0x000fc800078e0004 */
[----:B--2---:R-:W-:-:S05]  /*0240*/  IMAD R27, R0, R16, R21 ;  /* 0x00000010001b7224 */ /* 0x004fca00078e0215 */
[----:B------:R1:W-:Y:S04]  /*0250*/  STG.E desc[UR8][R2.64], R27 ;  /* 0x0000001b02007986 */ /* 0x0003e8000c101908 */
[----:B------:R-:W2:Y:S04]  /*0260*/  LDG.E R18, desc[UR8][R18.64] ;  /* 0x0000000812127981 */ /* 0x000ea8000c1e1900 */
[----:B------:R-:W2:Y:S01]  /*0270*/  LDG.E R0, desc[UR8][R8.64+-0x8] ;  /* 0xfffff80808007981 */ /* 0x000ea2000c1e1900 */
[----:B------:R-:W-:-:S05]  /*0280*/  IADD3 R29, PT, PT, R11, 0xc0, RZ ;  /* 0x000000c00b1d7810 */ /* 0x000fca0007ffe0ff */
[----:B------:R-:W-:-:S04]  /*0290*/  IMAD.WIDE.U32 R24, R29, 0x4, R4 ;  /* 0x000000041d187825 */ /* 0x000fc800078e0004 */
[----:B--2---:R-:W-:-:S05]  /*02a0*/  IMAD R0, R0, R18, R27 ;  /* 0x0000001200007224 */ /* 0x004fca00078e021b */
[----:B------:R2:W-:Y:S04]  /*02b0*/  STG.E desc[UR8][R2.64], R0 ;  /* 0x0000000002007986 */ /* 0x0005e8000c101908 */
[----:B------:R-:W3:Y:S04]  /*02c0*/  LDG.E R24, desc[UR8][R24.64] ;  /* 0x0000000818187981 */ /* 0x000ee8000c1e1900 */
[----:B------:R-:W3:Y:S01]  /*02d0*/  LDG.E R17, desc[UR8][R8.64+-0x4] ;  /* 0xfffffc0808117981 */ /* 0x000ee2000c1e1900 */
[----:B------:R-:W-:Y:S01]  /*02e0*/  IADD3 R7, PT, PT, R11, 0x100, RZ ;  /* 0x000001000b077810 */ /* 0x000fe20007ffe0ff */
[----:B---3--:R-:W-:-:S04]  /*02f0*/  IMAD R6, R17, R24, R0 ;  /* 0x0000001811067224 */ /* 0x008fc800078e0200 */
[----:B------:R-:W-:Y:S01]  /*0300*/  IMAD.WIDE.U32 R16, R7, 0x4, R4 ;  /* 0x0000000407107825 */ /* 0x000fe200078e0004 */
[----:B------:R3:W-:Y:S05]  /*0310*/  STG.E desc[UR8][R2.64], R6 ;  /* 0x0000000602007986 */ /* 0x0007ea000c101908 */
[----:B------:R-:W4:Y:S04]  /*0320*/  LDG.E R16, desc[UR8][R16.64] ;  /* 0x0000000810107981 */ /* 0x000f28000c1e1900 */
[----:B------:R-:W4:Y:S01]  /*0330*/  LDG.E R19, desc[UR8][R8.64] ;  /* 0x0000000808137981 */ /* 0x000f22000c1e1900 */
[----:B0-----:R-:W-:Y:S01]  /*0340*/  IADD3 R21, PT, PT, R11, 0x140, RZ ;  /* 0x000001400b157810 */ /* 0x001fe20007ffe0ff */
[----:B----4-:R-:W-:-:S04]  /*0350*/  IMAD R12, R19, R16, R6 ;  /* 0x00000010130c7224 */ /* 0x010fc800078e0206 */
[----:B------:R-:W-:Y:S01]  /*0360*/  IMAD.WIDE.U32 R18, R21, 0x4, R4 ;  /* 0x0000000415127825 */ /* 0x000fe200078e0004 */
[----:B------:R0:W-:Y:S05]  /*0370*/  STG.E desc[UR8][R2.64], R12 ;  /* 0x0000000c02007986 */ /* 0x0001ea000c101908 */
[----:B------:R-:W2:Y:S04]  /*0380*/  LDG.E R18, desc[UR8][R18.64] ;  /* 0x0000000812127981 */ /* 0x000ea8000c1e1900 */
[----:B------:R-:W2:Y:S01]  /*0390*/  LDG.E R25, desc[UR8][R8.64+0x4] ;  /* 0x0000040808197981 */ /* 0x000ea2000c1e1900 */
[----:B-1----:R-:W-:-:S05]  /*03a0*/  IADD3 R27, PT, PT, R11, 0x180, RZ ;  /* 0x000001800b1b7810 */ /* 0x002fca0007ffe0ff */
[----:B------:R-:W-:-:S04]  /*03b0*/  IMAD.WIDE.U32 R16, R27, 0x4, R4 ;  /* 0x000000041b107825 */ /* 0x000fc800078e0004 */
[----:B--2---:R-:W-:-:S05]  /*03c0*/  IMAD R0, R25, R18, R12 ;  /* 0x0000001219007224 */ /* 0x004fca00078e020c */
[----:B------:R1:W-:Y:S04]  /*03d0*/  STG.E desc[UR8][R2.64], R0 ;  /* 0x0000000002007986 */ /* 0x0003e8000c101908 */
[----:B------:R-:W2:Y:S04]  /*03e0*/  LDG.E R17, desc[UR8][R16.64] ;  /* 0x0000000810117981 */ /* 0x000ea8000c1e1900 */
[----:B---3--:R-:W2:Y:S01]  /*03f0*/  LDG.E R6, desc[UR8][R8.64+0x8] ;  /* 0x0000080808067981 */ /* 0x008ea2000c1e1900 */
[----:B------:R-:W-:-:S05]  /*0400*/  IADD3 R25, PT, PT, R11, 0x1c0, RZ ;  /* 0x000001c00b197810 */ /* 0x000fca0007ffe0ff */
[----:B------:R-:W-:Y:S01]  /*0410*/  IMAD.WIDE.U32 R4, R25, 0x4, R4 ;  /* 0x0000000419047825 */ /* 0x000fe200078e0004 */
[----:B------:R-:W-:-:S03]  /*0420*/  UIADD3 UR4, UP0, UPT, UR6, 0x800, URZ ;  /* 0x0000080006047890 */ /* 0x000fc6000ff1e0ff */
[----:B--2---:R-:W-:-:S05]  /*0430*/  IMAD R6, R6, R17, R0 ;  /* 0x0000001106067224 */ /* 0x004fca00078e0200 */
[----:B------:R2:W-:Y:S04]  /*0440*/  STG.E desc[UR8][R2.64], R6 ;  /* 0x0000000602007986 */ /* 0x0005e8000c101908 */
[----:B0-----:R-:W1:Y:S04]  /*0450*/  LDG.E R12, desc[UR8][R8.64+0xc] ;  /* 0x00000c08080c7981 */ /* 0x001e68000c1e1900 */
[----:B------:R-:W1:Y:S01]  /*0460*/  LDG.E R5, desc[UR8][R4.64] ;  /* 0x0000000804057981 */ /* 0x000e62000c1e1900 */
[----:B------:R-:W-:Y:S01]  /*0470*/  UIADD3.X UR5, UPT, UPT, URZ, UR7, URZ, UP0, !UPT ;  /* 0x00000007ff057290 */ /* 0x000fe200087fe4ff */
[----:B------:R-:W-:-:S02]  /*0480*/  MOV R18, UR4 ;  /* 0x0000000400127c02 */ /* 0x000fc40008000f00 */
[----:B------:R-:W-:-:S03]  /*0490*/  IADD3 R17, PT, PT, R23, 0x8, RZ ;  /* 0x0000000817117810 */ /* 0x000fc60007ffe0ff */
[----:B------:R-:W-:Y:S02]  /*04a0*/  MOV R19, UR5 ;  /* 0x0000000500137c02 */ /* 0x000fe40008000f00 */
[----:B------:R-:W-:-:S04]  /*04b0*/  IMAD.WIDE R16, R17, 0x4, R14 ;  /* 0x0000000411107825 */ /* 0x000fc800078e020e */
[----:B-1----:R-:W-:Y:S02]  /*04c0*/  IMAD R0, R12, R5, R6 ;  /* 0x000000050c007224 */ /* 0x002fe400078e0206 */
[----:B------:R-:W-:-:S03]  /*04d0*/  IMAD.WIDE.U32 R4, R11, 0x4, R18 ;  /* 0x000000040b047825 */ /* 0x000fc600078e0012 */
[----:B------:R0:W-:Y:S04]  /*04e0*/  STG.E desc[UR8][R2.64], R0 ;  /* 0x0000000002007986 */ /* 0x0001e8000c101908 */
[----:B------:R-:W3:Y:S04]  /*04f0*/  LDG.E R9, desc[UR8][R16.64+-0x10] ;  /* 0xfffff00810097981 */ /* 0x000ee8000c1e1900 */
[----:B--2---:R-:W3:Y:S01]  /*0500*/  LDG.E R6, desc[UR8][R4.64] ;  /* 0x0000000804067981 */ /* 0x004ee2000c1e1900 */
[----:B------:R-:W-:-:S04]  /*0510*/  IMAD.WIDE.U32 R12, R13, 0x4, R18 ;  /* 0x000000040d0c7825 */ /* 0x000fc800078e0012 */
[----:B---3--:R-:W-:-:S05]  /*0520*/  IMAD R6, R9, R6, R0 ;  /* 0x0000000609067224 */ /* 0x008fca00078e0200 */
[----:B------:R1:W-:Y:S04]  /*0530*/  STG.E desc[UR8][R2.64], R6 ;  /* 0x0000000602007986 */ /* 0x0003e8000c101908 */
[----:B------:R-:W2:Y:S04]  /*0540*/  LDG.E R9, desc[UR8][R16.64+-0xc] ;  /* 0xfffff40810097981 */ /* 0x000ea8000c1e1900 */
[----:B------:R-:W2:Y:S01]  /*0550*/  LDG.E R8, desc[UR8][R12.64] ;  /* 0x000000080c087981 */ /* 0x000ea2000c1e1900 */
[----:B------:R-:W-:-:S04]  /*0560*/  IMAD.WIDE.U32 R10, R10, 0x4, R18 ;  /* 0x000000040a0a7825 */ /* 0x000fc800078e0012 */
[----:B--2---:R-:W-:-:S05]  /*0570*/  IMAD R20, R9, R8, R6 ;  /* 0x0000000809147224 */ /* 0x004fca00078e0206 */
[----:B------:R2:W-:Y:S04]  /*0580*/  STG.E desc[UR8][R2.64], R20 ;  /* 0x0000001402007986 */ /* 0x0005e8000c101908 */
[----:B------:R-:W3:Y:S04]  /*0590*/  LDG.E R9, desc[UR8][R16.64+-0x8] ;  /* 0xfffff80810097981 */ /* 0x000ee8000c1e1900 */
[----:B0-----:R-:W3:Y:S02]  /*05a0*/  LDG.E R0, desc[UR8][R10.64] ;  /* 0x000000080a007981 */ /* 0x001ee4000c1e1900 */
[----:B---3--:R-:W-:-:S02]  /*05b0*/  IMAD R0, R9, R0, R20 ;  /* 0x0000000009007224 */ /* 0x008fc400078e0214 */
[----:B------:R-:W-:-:S03]  /*05c0*/  IMAD.WIDE.U32 R8, R29, 0x4, R18 ;  /* 0x000000041d087825 */ /* 0x000fc600078e0012 */
[----:B------:R0:W-:Y:S04]  /*05d0*/  STG.E desc[UR8][R2.64], R0 ;  /* 0x0000000002007986 */ /* 0x0001e8000c101908 */
[----:B------:R-:W3:Y:S04]  /*05e0*/  LDG.E R29, desc[UR8][R16.64+-0x4] ;  /* 0xfffffc08101d7981 */ /* 0x000ee8000c1e1900 */
[----:B-1----:R-:W3:Y:S02]  /*05f0*/  LDG.E R6, desc[UR8][R8.64] ;  /* 0x0000000808067981 */ /* 0x002ee4000c1e1900 */
[----:B---3--:R-:W-:-:S02]  /*0600*/  IMAD R22, R29, R6, R0 ;  /* 0x000000061d167224 */ /* 0x008fc400078e0200 */
[----:B------:R-:W-:-:S03]  /*0610*/  IMAD.WIDE.U32 R6, R7, 0x4, R18 ;  /* 0x0000000407067825 */ /* 0x000fc600078e0012 */
[----:B------:R1:W-:Y:S04]  /*0620*/  STG.E desc[UR8][R2.64], R22 ;  /* 0x0000001602007986 */ /* 0x0003e8000c101908 */
[----:B------:R-:W3:Y:S04]  /*0630*/  LDG.E R29, desc[UR8][R16.64] ;  /* 0x00000008101d7981 */ /* 0x000ee8000c1e1900 */
[----:B--2---:R-:W3:Y:S02]  /*0640*/  LDG.E R20, desc[UR8][R6.64] ;  /* 0x0000000806147981 */ /* 0x004ee4000c1e1900 */
[----:B---3--:R-:W-:-:S02]  /*0650*/  IMAD R24, R29, R20, R22 ;  /* 0x000000141d187224 */ /* 0x008fc400078e0216 */
[----:B------:R-:W-:-:S03]  /*0660*/  IMAD.WIDE.U32 R20, R21, 0x4, R18 ;  /* 0x0000000415147825 */ /* 0x000fc600078e0012 */
[----:B------:R2:W-:Y:S04]  /*0670*/  STG.E desc[UR8][R2.64], R24 ;  /* 0x0000001802007986 */ /* 0x0005e8000c101908 */
[----:B------:R-:W3:Y:S04]  /*0680*/  LDG.E R29, desc[UR8][R16.64+0x4] ;  /* 0x00000408101d7981 */ /* 0x000ee8000c1e1900 */
[----:B0-----:R-:W3:Y:S01]  /*0690*/  LDG.E R0, desc[UR8][R20.64] ;  /* 0x0000000814007981 */ /* 0x001ee2000c1e1900 */
[----:B------:R-:W-:-:S04]  /*06a0*/  IMAD.WIDE.U32 R26, R27, 0x4, R18 ;  /* 0x000000041b1a7825 */ /* 0x000fc800078e0012 */
[----:B---3--:R-:W-:-:S05]  /*06b0*/  IMAD R29, R29, R0, R24 ;  /* 0x000000001d1d7224 */ /* 0x008fca00078e0218 */
[----:B------:R0:W-:Y:S04]  /*06c0*/  STG.E desc[UR8][R2.64], R29 ;  /* 0x0000001d02007986 */ /* 0x0001e8000c101908 */
[----:B------:R-:W3:Y:S04]  /*06d0*/  LDG.E R0, desc[UR8][R16.64+0x8] ;  /* 0x0000080810007981 */ /* 0x000ee8000c1e1900 */
[----:B-1----:R-:W3:Y:S01]  /*06e0*/  LDG.E R22, desc[UR8][R26.64] ;  /* 0x000000081a167981 */ /* 0x002ee2000c1e1900 */
[----:B------:R-:W-:-:S04]  /*06f0*/  IMAD.WIDE.U32 R18, R25, 0x4, R18 ;  /* 0x0000000419127825 */ /* 0x000fc800078e0012 */
[----:B---3--:R-:W-:-:S05]  /*0700*/  IMAD R0, R0, R22, R29 ;  /* 0x0000001600007224 */ /* 0x008fca00078e021d */
[----:B------:R1:W-:Y:S04]  /*0710*/  STG.E desc[UR8][R2.64], R0 ;  /* 0x0000000002007986 */ /* 0x0003e8000c101908 */
[----:B------:R-:W3:Y:S04]  /*0720*/  LDG.E R25, desc[UR8][R16.64+0xc] ;  /* 0x00000c0810197981 */ /* 0x000ee8000c1e1900 */
[----:B------:R-:W3:Y:S01]  /*0730*/  LDG.E R22, desc[UR8][R18.64] ;  /* 0x0000000812167981 */ /* 0x000ee2000c1e1900 */
[----:B--2---:R-:W-:Y:S01]  /*0740*/  IADD3 R24, PT, PT, R23, 0x10, RZ ;  /* 0x0000001017187810 */ /* 0x004fe20007ffe0ff */
[----:B---3--:R-:W-:-:S04]  /*0750*/  IMAD R22, R25, R22, R0 ;  /* 0x0000001619167224 */ /* 0x008fc800078e0200 */
[----:B------:R-:W-:Y:S01]  /*0760*/  IMAD.WIDE R24, R24, 0x4, R14 ;  /* 0x0000000418187825 */ /* 0x000fe200078e020e */
[----:B------:R2:W-:Y:S04]  /*0770*/  STG.E desc[UR8][R2.64], R22 ;  /* 0x0000001602007986 */ /* 0x0005e8000c101908 */
[----:B------:R-:W3:Y:S04]  /*0780*/  LDG.E R28, desc[UR8][R4.64+0x800] ;  /* 0x00080008041c7981 */ /* 0x000ee8000c1e1900 */
[----:B0-----:R-:W3:Y:S02]  /*0790*/  LDG.E R29, desc[UR8][R24.64+-0x10] ;  /* 0xfffff008181d7981 */ /* 0x001ee4000c1e1900 */
[----:B---3--:R-:W-:-:S05]  /*07a0*/  IMAD R29, R29, R28, R22 ;  /* 0x0000001c1d1d7224 */ /* 0x008fca00078e0216 */
[----:B------:R0:W-:Y:S04]  /*07b0*/  STG.E desc[UR8][R2.64], R29 ;  /* 0x0000001d02007986 */ /* 0x0001e8000c101908 */
[----:B-1----:R-:W3:Y:S04]  /*07c0*/  LDG.E R0, desc[UR8][R24.64+-0xc] ;  /* 0xfffff40818007981 */ /* 0x002ee8000c1e1900 */
[----:B------:R-:W3:Y:S02]  /*07d0*/  LDG.E R16, desc[UR8][R12.64+0x800] ;  /* 0x000800080c107981 */ /* 0x000ee4000c1e1900 */
[----:B---3--:R-:W-:-:S05]  /*07e0*/  IMAD R17, R0, R16, R29 ;  /* 0x0000001000117224 */ /* 0x008fca00078e021d */
[----:B------:R1:W-:Y:S04]  /*07f0*/  STG.E desc[UR8][R2.64], R17 ;  /* 0x0000001102007986 */ /* 0x0003e8000c101908 */
[----:B------:R-:W3:Y:S04]  /*0800*/  LDG.E R0, desc[UR8][R24.64+-0x8] ;  /* 0xfffff80818007981 */ /* 0x000ee8000c1e1900 */
[----:B------:R-:W3:Y:S02]  /*0810*/  LDG.E R16, desc[UR8][R10.64+0x800] ;  /* 0x000800080a107981 */ /* 0x000ee4000c1e1900 */
[----:B---3--:R-:W-:-:S05]  /*0820*/  IMAD R0, R0, R16, R17 ;  /* 0x0000001000007224 */ /* 0x008fca00078e0211 */
[----:B------:R3:W-:Y:S04]  /*0830*/  STG.E desc[UR8][R2.64], R0 ;  /* 0x0000000002007986 */ /* 0x0007e8000c101908 */
[----:B------:R-:W0:Y:S04]  /*0840*/  LDG.E R16, desc[UR8][R24.64+-0x4] ;  /* 0xfffffc0818107981 */ /* 0x000e28000c1e1900 */
[----:B--2---:R-:W0:Y:S02]  /*0850*/  LDG.E R22, desc[UR8][R8.64+0x800] ;  /* 0x0008000808167981 */ /* 0x004e24000c1e1900 */
[----:B0-----:R-:W-:-:S05]  /*0860*/  IMAD R29, R16, R22, R0 ;  /* 0x00000016101d7224 */ /* 0x001fca00078e0200 */
[----:B------:R0:W-:Y:S04]  /*0870*/  STG.E desc[UR8][R2.64], R29 ;  /* 0x0000001d02007986 */ /* 0x0001e8000c101908 */
[----:B------:R-:W1:Y:S04]  /*0880*/  LDG.E R16, desc[UR8][R24.64] ;  /* 0x0000000818107981 */ /* 0x000e68000c1e1900 */
[----:B------:R-:W1:Y:S02]  /*0890*/  LDG.E R22, desc[UR8][R6.64+0x800] ;  /* 0x0008000806167981 */ /* 0x000e64000c1e1900 */
[----:B-1----:R-:W-:-:S05]  /*08a0*/  IMAD R17, R16, R22, R29 ;  /* 0x0000001610117224 */ /* 0x002fca00078e021d */
[----:B------:R1:W-:Y:S04]  /*08b0*/  STG.E desc[UR8][R2.64], R17 ;  /* 0x0000001102007986 */ /* 0x0003e8000c101908 */
[----:B------:R-:W2:Y:S04]  /*08c0*/  LDG.E R16, desc[UR8][R24.64+0x4] ;  /* 0x0000040818107981 */ /* 0x000ea8000c1e1900 */
[----:B------:R-:W2:Y:S02]  /*08d0*/  LDG.E R22, desc[UR8][R20.64+0x800] ;  /* 0x0008000814167981 */ /* 0x000ea4000c1e1900 */
[----:B--2---:R-:W-:-:S05]  /*08e0*/  IMAD R22, R16, R22, R17 ;  /* 0x0000001610167224 */ /* 0x004fca00078e0211 */
[----:B------:R2:W-:Y:S04]  /*08f0*/  STG.E desc[UR8][R2.64], R22 ;  /* 0x0000001602007986 */ /* 0x0005e8000c101908 */
[----:B---3--:R-:W0:Y:S04]  /*0900*/  LDG.E R0, desc[UR8][R24.64+0x8] ;  /* 0x0000080818007981 */ /* 0x008e28000c1e1900 */
[----:B------:R-:W0:Y:S02]  /*0910*/  LDG.E R16, desc[UR8][R26.64+0x800] ;  /* 0x000800081a107981 */ /* 0x000e24000c1e1900 */
[----:B0-----:R-:W-:-:S05]  /*0920*/  IMAD R29, R0, R16, R22 ;  /* 0x00000010001d7224 */ /* 0x001fca00078e0216 */
[----:B------:R0:W-:Y:S04]  /*0930*/  STG.E desc[UR8][R2.64], R29 ;  /* 0x0000001d02007986 */ /* 0x0001e8000c101908 */
[----:B------:R-:W3:Y:S04]  /*0940*/  LDG.E R0, desc[UR8][R24.64+0xc] ;  /* 0x00000c0818007981 */ /* 0x000ee8000c1e1900 */
[----:B------:R-:W3:Y:S01]  /*0950*/  LDG.E R16, desc[UR8][R18.64+0x800] ;  /* 0x0008000812107981 */ /* 0x000ee2000c1e1900 */
[----:B-1----:R-:W-:Y:S01]  /*0960*/  IADD3 R17, PT, PT, R23, 0x18, RZ ;  /* 0x0000001817117810 */ /* 0x002fe20007ffe0ff */
[----:B---3--:R-:W-:-:S04]  /*0970*/  IMAD R0, R0, R16, R29 ;  /* 0x0000001000007224 */ /* 0x008fc800078e021d */
[----:B------:R-:W-:Y:S01]  /*0980*/  IMAD.WIDE R16, R17, 0x4, R14 ;  /* 0x0000000411107825 */ /* 0x000fe200078e020e */
[----:B------:R1:W-:Y:S04]  /*0990*/  STG.E desc[UR8][R2.64], R0 ;  /* 0x0000000002007986 */ /* 0x0003e8000c101908 */
[----:B------:R-:W3:Y:S04]  /*09a0*/  LDG.E R28, desc[UR8][R4.64+0x1000] ;  /* 0x00100008041c7981 */ /* 0x000ee8000c1e1900 */
[----:B--2---:R-:W3:Y:S02]  /*09b0*/  LDG.E R22, desc[UR8][R16.64+-0x10] ;  /* 0xfffff00810167981 */ /* 0x004ee4000c1e1900 */
[----:B---3--:R-:W-:-:S05]  /*09c0*/  IMAD R22, R22, R28, R0 ;  /* 0x0000001c16167224 */ /* 0x008fca00078e0200 */
[----:B------:R2:W-:Y:S04]  /*09d0*/  STG.E desc[UR8][R2.64], R22 ;  /* 0x0000001602007986 */ /* 0x0005e8000c101908 */
[----:B0-----:R-:W3:Y:S04]  /*09e0*/  LDG.E R29, desc[UR8][R16.64+-0xc] ;  /* 0xfffff408101d7981 */ /* 0x001ee8000c1e1900 */
[----:B------:R-:W3:Y:S02]  /*09f0*/  LDG.E R24, desc[UR8][R12.64+0x1000] ;  /* 0x001000080c187981 */ /* 0x000ee4000c1e1900 */
[----:B---3--:R-:W-:-:S05]  /*0a00*/  IMAD R29, R29, R24, R22 ;  /* 0x000000181d1d7224 */ /* 0x008fca00078e0216 */
[----:B------:R0:W-:Y:S04]  /*0a10*/  STG.E desc[UR8][R2.64], R29 ;  /* 0x0000001d02007986 */ /* 0x0001e8000c101908 */
[----:B------:R-:W3:Y:S04]  /*0a20*/  LDG.E R24, desc[UR8][R16.64+-0x8] ;  /* 0xfffff80810187981 */ /* 0x000ee8000c1e1900 */
[----:B------:R-:W3:Y:S02]  /*0a30*/  LDG.E R25, desc[UR8][R10.64+0x1000] ;  /* 0x001000080a197981 */ /* 0x000ee4000c1e1900 */
[----:B---3--:R-:W-:-:S05]  /*0a40*/  IMAD R25, R24, R25, R29 ;  /* 0x0000001918197224 */ /* 0x008fca00078e021d */
[----:B------:R3:W-:Y:S04]  /*0a50*/  STG.E desc[UR8][R2.64], R25 ;  /* 0x0000001902007986 */ /* 0x0007e8000c101908 */
[----:B-1----:R-:W4:Y:S04]  /*0a60*/  LDG.E R0, desc[UR8][R16.64+-0x4] ;  /* 0xfffffc0810007981 */ /* 0x002f28000c1e1900 */
[----:B------:R-:W4:Y:S02]  /*0a70*/  LDG.E R24, desc[UR8][R8.64+0x1000] ;  /* 0x0010000808187981 */ /* 0x000f24000c1e1900 */
[----:B----4-:R-:W-:-:S05]  /*0a80*/  IMAD R0, R0, R24, R25 ;  /* 0x0000001800007224 */ /* 0x010fca00078e0219 */
[----:B------:R1:W-:Y:S04]  /*0a90*/  STG.E desc[UR8][R2.64], R0 ;  /* 0x0000000002007986 */ /* 0x0003e8000c101908 */
[----:B--2---:R-:W0:Y:S04]  /*0aa0*/  LDG.E R22, desc[UR8][R16.64] ;  /* 0x0000000810167981 */ /* 0x004e28000c1e1900 */
[----:B------:R-:W0:Y:S02]  /*0ab0*/  LDG.E R24, desc[UR8][R6.64+0x1000] ;  /* 0x0010000806187981 */ /* 0x000e24000c1e1900 */
[----:B0-----:R-:W-:-:S05]  /*0ac0*/  IMAD R29, R22, R24, R0 ;  /* 0x00000018161d7224 */ /* 0x001fca00078e0200 */
[----:B------:R0:W-:Y:S04]  /*0ad0*/  STG.E desc[UR8][R2.64], R29 ;  /* 0x0000001d02007986 */ /* 0x0001e8000c101908 */
[----:B------:R-:W2:Y:S04]  /*0ae0*/  LDG.E R22, desc[UR8][R16.64+0x4] ;  /* 0x0000040810167981 */ /* 0x000ea8000c1e1900 */
[----:B------:R-:W2:Y:S02]  /*0af0*/  LDG.E R24, desc[UR8][R20.64+0x1000] ;  /* 0x0010000814187981 */ /* 0x000ea4000c1e1900 */
[----:B--2---:R-:W-:-:S05]  /*0b00*/  IMAD R22, R22, R24, R29 ;  /* 0x0000001816167224 */ /* 0x004fca00078e021d */
[----:B------:R2:W-:Y:S04]  /*0b10*/  STG.E desc[UR8][R2.64], R22 ;  /* 0x0000001602007986 */ /* 0x0005e8000c101908 */
[----:B---3--:R-:W1:Y:S04]  /*0b20*/  LDG.E R25, desc[UR8][R16.64+0x8] ;  /* 0x0000080810197981 */ /* 0x008e68000c1e1900 */
[----:B------:R-:W1:Y:S02]  /*0b30*/  LDG.E R24, desc[UR8][R26.64+0x1000] ;  /* 0x001000081a187981 */ /* 0x000e64000c1e1900 */
[----:B-1----:R-:W-:-:S05]  /*0b40*/  IMAD R0, R25, R24, R22 ;  /* 0x0000001819007224 */ /* 0x002fca00078e0216 */
[----:B------:R1:W-:Y:S04]  /*0b50*/  STG.E desc[UR8][R2.64], R0 ;  /* 0x0000000002007986 */ /* 0x0003e8000c101908 */
[----:B------:R-:W0:Y:S04]  /*0b60*/  LDG.E R25, desc[UR8][R16.64+0xc] ;  /* 0x00000c0810197981 */ /* 0x000e28000c1e1900 */
[----:B------:R-:W0:Y:S01]  /*0b70*/  LDG.E R24, desc[UR8][R18.64+0x1000] ;  /* 0x0010000812187981 */ /* 0x000e22000c1e1900 */
[----:B------:R-:W-:Y:S01]  /*0b80*/  IADD3 R28, PT, PT, R23, 0x20, RZ ;  /* 0x00000020171c7810 */ /* 0x000fe20007ffe0ff */
[----:B0-----:R-:W-:-:S04]  /*0b90*/  IMAD R29, R25, R24, R0 ;  /* 0x00000018191d7224 */ /* 0x001fc800078e0200 */
[----:B------:R-:W-:Y:S01]  /*0ba0*/  IMAD.WIDE R24, R28, 0x4, R14 ;  /* 0x000000041c187825 */ /* 0x000fe200078e020e */
[----:B------:R0:W-:Y:S04]  /*0bb0*/  STG.E desc[UR8][R2.64], R29 ;  /* 0x0000001d02007986 */ /* 0x0001e8000c101908 */
[----:B------:R-:W3:Y:S04]  /*0bc0*/  LDG.E R28, desc[UR8][R4.64+0x1800] ;  /* 0x00180008041c7981 */ /* 0x000ee8000c1e1900 */
[----:B--2---:R-:W3:Y:S02]  /*0bd0*/  LDG.E R22, desc[UR8][R24.64+-0x10] ;  /* 0xfffff00818167981 */ /* 0x004ee4000c1e1900 */
[----:B---3--:R-:W-:-:S05]  /*0be0*/  IMAD R22, R22, R28, R29 ;  /* 0x0000001c16167224 */ /* 0x008fca00078e021d */
[----:B------:R2:W-:Y:S04]  /*0bf0*/  STG.E desc[UR8][R2.64], R22 ;  /* 0x0000001602007986 */ /* 0x0005e8000c101908 */
[----:B-1----:R-:W3:Y:S04]  /*0c00*/  LDG.E R0, desc[UR8][R24.64+-0xc] ;  /* 0xfffff40818007981 */ /* 0x002ee8000c1e1900 */
[----:B------:R-:W3:Y:S02]  /*0c10*/  LDG.E R17, desc[UR8][R12.64+0x1800] ;  /* 0x001800080c117981 */ /* 0x000ee4000c1e1900 */
[----:B---3--:R-:W-:-:S05]  /*0c20*/  IMAD R17, R0, R17, R22 ;  /* 0x0000001100117224 */ /* 0x008fca00078e0216 */
[----:B------:R1:W-:Y:S04]  /*0c30*/  STG.E desc[UR8][R2.64], R17 ;  /* 0x0000001102007986 */ /* 0x0003e8000c101908 */
[----:B------:R-:W0:Y:S04]  /*0c40*/  LDG.E R0, desc[UR8][R24.64+-0x8] ;  /* 0xfffff80818007981 */ /* 0x000e28000c1e1900 */
[----:B------:R-:W0:Y:S02]  /*0c50*/  LDG.E R16, desc[UR8][R10.64+0x1800] ;  /* 0x001800080a107981 */ /* 0x000e24000c1e1900 */
[----:B0-----:R-:W-:-:S05]  /*0c60*/  IMAD R29, R0, R16, R17 ;  /* 0x00000010001d7224 */ /* 0x001fca00078e0211 */
[----:B------:R0:W-:Y:S04]  /*0c70*/  STG.E desc[UR8][R2.64], R29 ;  /* 0x0000001d02007986 */ /* 0x0001e8000c101908 */
[----:B------:R-:W3:Y:S04]  /*0c80*/  LDG.E R0, desc[UR8][R24.64+-0x4] ;  /* 0xfffffc0818007981 */ /* 0x000ee8000c1e1900 */
[----:B------:R-:W3:Y:S02]  /*0c90*/  LDG.E R16, desc[UR8][R8.64+0x1800] ;  /* 0x0018000808107981 */ /* 0x000ee4000c1e1900 */
[----:B---3--:R-:W-:-:S05]  /*0ca0*/  IMAD R0, R0, R16, R29 ;  /* 0x0000001000007224 */ /* 0x008fca00078e021d */
[----:B------:R3:W-:Y:S04]  /*0cb0*/  STG.E desc[UR8][R2.64], R0 ;  /* 0x0000000002007986 */ /* 0x0007e8000c101908 */
[----:B------:R-:W1:Y:S04]  /*0cc0*/  LDG.E R16, desc[UR8][R24.64] ;  /* 0x0000000818107981 */ /* 0x000e68000c1e1900 */
[----:B--2---:R-:W1:Y:S02]  /*0cd0*/  LDG.E R22, desc[UR8][R6.64+0x1800] ;  /* 0x0018000806167981 */ /* 0x004e64000c1e1900 */
[----:B-1----:R-:W-:-:S05]  /*0ce0*/  IMAD R17, R16, R22, R0 ;  /* 0x0000001610117224 */ /* 0x002fca00078e0200 */
[----:B------:R1:W-:Y:S04]  /*0cf0*/  STG.E desc[UR8][R2.64], R17 ;  /* 0x0000001102007986 */ /* 0x0003e8000c101908 */
[----:B------:R-:W0:Y:S04]  /*0d00*/  LDG.E R16, desc[UR8][R24.64+0x4] ;  /* 0x0000040818107981 */ /* 0x000e28000c1e1900 */
[----:B------:R-:W0:Y:S02]  /*0d10*/  LDG.E R22, desc[UR8][R20.64+0x1800] ;  /* 0x0018000814167981 */ /* 0x000e24000c1e1900 */
[----:B0-----:R-:W-:-:S05]  /*0d20*/  IMAD R29, R16, R22, R17 ;  /* 0x00000016101d7224 */ /* 0x001fca00078e0211 */
[----:B------:R0:W-:Y:S04]  /*0d30*/  STG.E desc[UR8][R2.64], R29 ;  /* 0x0000001d02007986 */ /* 0x0001e8000c101908 */
[----:B------:R-:W2:Y:S04]  /*0d40*/  LDG.E R16, desc[UR8][R24.64+0x8] ;  /* 0x0000080818107981 */ /* 0x000ea8000c1e1900 */
[----:B------:R-:W2:Y:S02]  /*0d50*/  LDG.E R22, desc[UR8][R26.64+0x1800] ;  /* 0x001800081a167981 */ /* 0x000ea4000c1e1900 */
[----:B--2---:R-:W-:-:S05]  /*0d60*/  IMAD R22, R16, R22, R29 ;  /* 0x0000001610167224 */ /* 0x004fca00078e021d */
[----:B------:R2:W-:Y:S04]  /*0d70*/  STG.E desc[UR8][R2.64], R22 ;  /* 0x0000001602007986 */ /* 0x0005e8000c101908 */
[----:B---3--:R-:W3:Y:S04]  /*0d80*/  LDG.E R0, desc[UR8][R24.64+0xc] ;  /* 0x00000c0818007981 */ /* 0x008ee8000c1e1900 */
[----:B------:R-:W3:Y:S01]  /*0d90*/  LDG.E R16, desc[UR8][R18.64+0x1800] ;  /* 0x0018000812107981 */ /* 0x000ee2000c1e1900 */
[----:B-1----:R-:W-:Y:S01]  /*0da0*/  IADD3 R17, PT, PT, R23, 0x28, RZ ;  /* 0x0000002817117810 */ /* 0x002fe20007ffe0ff */
[----:B---3--:R-:W-:-:S04]  /*0db0*/  IMAD R0, R0, R16, R22 ;  /* 0x0000001000007224 */ /* 0x008fc800078e0216 */
[----:B------:R-:W-:Y:S01]  /*0dc0*/  IMAD.WIDE R16, R17, 0x4, R14 ;  /* 0x0000000411107825 */ /* 0x000fe200078e020e */
[----:B------:R1:W-:Y:S04]  /*0dd0*/  STG.E desc[UR8][R2.64], R0 ;  /* 0x0000000002007986 */ /* 0x0003e8000c101908 */
[----:B------:R-:W3:Y:S04]  /*0de0*/  LDG.E R28, desc[UR8][R4.64+0x2000] ;  /* 0x00200008041c7981 */ /* 0x000ee8000c1e1900 */
[----:B0-----:R-:W3:Y:S02]  /*0df0*/  LDG.E R29, desc[UR8][R16.64+-0x10] ;  /* 0xfffff008101d7981 */ /* 0x001ee4000c1e1900 */
[----:B---3--:R-:W-:-:S05]  /*0e00*/  IMAD R29, R29, R28, R0 ;  /* 0x0000001c1d1d7224 */ /* 0x008fca00078e0200 */
[----:B------:R0:W-:Y:S04]  /*0e10*/  STG.E desc[UR8][R2.64], R29 ;  /* 0x0000001d02007986 */ /* 0x0001e8000c101908 */
[----:B--2---:R-:W2:Y:S04]  /*0e20*/  LDG.E R22, desc[UR8][R16.64+-0xc] ;  /* 0xfffff40810167981 */ /* 0x004ea8000c1e1900 */
[----:B------:R-:W2:Y:S02]  /*0e30*/  LDG.E R24, desc[UR8][R12.64+0x2000] ;  /* 0x002000080c187981 */ /* 0x000ea4000c1e1900 */
[----:B--2---:R-:W-:-:S05]  /*0e40*/  IMAD R25, R22, R24, R29 ;  /* 0x0000001816197224 */ /* 0x004fca00078e021d */
[----:B------:R2:W-:Y:S04]  /*0e50*/  STG.E desc[UR8][R2.64], R25 ;  /* 0x0000001902007986 */ /* 0x0005e8000c101908 */
[----:B------:R-:W3:Y:S04]  /*0e60*/  LDG.E R22, desc[UR8][R16.64+-0x8] ;  /* 0xfffff80810167981 */ /* 0x000ee8000c1e1900 */
[----:B------:R-:W3:Y:S02]  /*0e70*/  LDG.E R24, desc[UR8][R10.64+0x2000] ;  /* 0x002000080a187981 */ /* 0x000ee4000c1e1900 */
[----:B---3--:R-:W-:-:S05]  /*0e80*/  IMAD R22, R22, R24, R25 ;  /* 0x0000001816167224 */ /* 0x008fca00078e0219 */
[----:B------:R3:W-:Y:S04]  /*0e90*/  STG.E desc[UR8][R2.64], R22 ;  /* 0x0000001602007986 */ /* 0x0007e8000c101908 */
[----:B-1----:R-:W0:Y:S04]  /*0ea0*/  LDG.E R0, desc[UR8][R16.64+-0x4] ;  /* 0xfffffc0810007981 */ /* 0x002e28000c1e1900 */
[----:B------:R-:W0:Y:S02]  /*0eb0*/  LDG.E R24, desc[UR8][R8.64+0x2000] ;  /* 0x0020000808187981 */ /* 0x000e24000c1e1900 */
[----:B0-----:R-:W-:-:S05]  /*0ec0*/  IMAD R29, R0, R24, R22 ;  /* 0x00000018001d7224 */ /* 0x001fca00078e0216 */
[----:B------:R0:W-:Y:S04]  /*0ed0*/  STG.E desc[UR8][R2.64], R29 ;  /* 0x0000001d02007986 */ /* 0x0001e8000c101908 */
[----:B------:R-:W2:Y:S04]  /*0ee0*/  LDG.E R0, desc[UR8][R16.64] ;  /* 0x0000000810007981 */ /* 0x000ea8000c1e1900 */
[----:B------:R-:W2:Y:S02]  /*0ef0*/  LDG.E R24, desc[UR8][R6.64+0x2000] ;  /* 0x0020000806187981 */ /* 0x000ea4000c1e1900 */
[----:B--2---:R-:W-:-:S05]  /*0f00*/  IMAD R25, R0, R24, R29 ;  /* 0x0000001800197224 */ /* 0x004fca00078e021d */
        /* <DEDUP_REMOVED lines=27> */
[----:B------:R-:W4:Y:S04]  /*10c0*/  LDG.E R16, desc[UR8][R24.64+-0x4] ;  /* 0xfffffc0818107981 */ /* 0x000f28000c1e1900 */
[----:B-1----:R-:W4:Y:S02]  /*10d0*/  LDG.E R22, desc[UR8][R8.64+0x2800] ;  /* 0x0028000808167981 */ /* 0x002f24000c1e1900 */
[----:B----4-:R-:W-:-:S05]  /*10e0*/  IMAD R16, R16, R22, R17 ;  /* 0x0000001610107224 */ /* 0x010fca00078e0211 */
[----:B------:R1:W-:Y:S04]  /*10f0*/  STG.E desc[UR8][R2.64], R16 ;  /* 0x0000001002007986 */ /* 0x0003e8000c101908 */
[----:B--2---:R-:W0:Y:S04]  /*1100*/  LDG.E R0, desc[UR8][R24.64] ;  /* 0x0000000818007981 */ /* 0x004e28000c1e1900 */
[----:B------:R-:W0:Y:S02]  /*1110*/  LDG.E R22, desc[UR8][R6.64+0x2800] ;  /* 0x0028000806167981 */ /* 0x000e24000c1e1900 */
[----:B0-----:R-:W-:-:S05]  /*1120*/  IMAD R29, R0, R22, R16 ;  /* 0x00000016001d7224 */ /* 0x001fca00078e0210 */
[----:B------:R0:W-:Y:S04]  /*1130*/  STG.E desc[UR8][R2.64], R29 ;  /* 0x0000001d02007986 */ /* 0x0001e8000c101908 */
[----:B------:R-:W3:Y:S04]  /*1140*/  LDG.E R0, desc[UR8][R24.64+0x4] ;  /* 0x0000040818007981 */ /* 0x000ee8000c1e1900 */
[----:B------:R-:W3:Y:S02]  /*1150*/  LDG.E R22, desc[UR8][R20.64+0x2800] ;  /* 0x0028000814167981 */ /* 0x000ee4000c1e1900 */
[----:B---3--:R-:W-:-:S05]  /*1160*/  IMAD R17, R0, R22, R29 ;  /* 0x0000001600117224 */ /* 0x008fca00078e021d */
[----:B------:R2:W-:Y:S04]  /*1170*/  STG.E desc[UR8][R2.64], R17 ;  /* 0x0000001102007986 */ /* 0x0005e8000c101908 */
[----:B------:R-:W3:Y:S04]  /*1180*/  LDG.E R0, desc[UR8][R24.64+0x8] ;  /* 0x0000080818007981 */ /* 0x000ee8000c1e1900 */
[----:B------:R-:W3:Y:S02]  /*1190*/  LDG.E R22, desc[UR8][R26.64+0x2800] ;  /* 0x002800081a167981 */ /* 0x000ee4000c1e1900 */
[----:B---3--:R-:W-:-:S05]  /*11a0*/  IMAD R22, R0, R22, R17 ;  /* 0x0000001600167224 */ /* 0x008fca00078e0211 */
[----:B------:R-:W-:Y:S04]  /*11b0*/  STG.E desc[UR8][R2.64], R22 ;  /* 0x0000001602007986 */ /* 0x000fe8000c101908 */
[----:B------:R-:W0:Y:S04]  /*11c0*/  LDG.E R0, desc[UR8][R24.64+0xc] ;  /* 0x00000c0818007981 */ /* 0x000e28000c1e1900 */
[----:B-1----:R-:W0:Y:S01]  /*11d0*/  LDG.E R16, desc[UR8][R18.64+0x2800] ;  /* 0x0028000812107981 */ /* 0x002e22000c1e1900 */
[----:B------:R-:W-:-:S05]  /*11e0*/  IADD3 R23, PT, PT, R23, 0x38, RZ ;  /* 0x0000003817177810 */ /* 0x000fca0007ffe0ff */
[----:B------:R-:W-:-:S04]  /*11f0*/  IMAD.WIDE R14, R23, 0x4, R14 ;  /* 0x00000004170e7825 */ /* 0x000fc800078e020e */
[----:B0-----:R-:W-:-:S05]  /*1200*/  IMAD R29, R0, R16, R22 ;  /* 0x00000010001d7224 */ /* 0x001fca00078e0216 */
[----:B------:R-:W-:Y:S04]  /*1210*/  STG.E desc[UR8][R2.64], R29 ;  /* 0x0000001d02007986 */ /* 0x000fe8000c101908 */
[----:B------:R-:W2:Y:S04]  /*1220*/  LDG.E R5, desc[UR8][R4.64+0x3000] ;  /* 0x0030000804057981 */ /* 0x000ea8000c1e1900 */
[----:B------:R-:W2:Y:S02]  /*1230*/  LDG.E R0, desc[UR8][R14.64+-0x10] ;  /* 0xfffff0080e007981 */ /* 0x000ea4000c1e1900 */
[----:B--2---:R-:W-:-:S05]  /*1240*/  IMAD R17, R0, R5, R29 ;  /* 0x0000000500117224 */ /* 0x004fca00078e021d */
        /* <DEDUP_REMOVED lines=12> */
[----:B------:R0:W-:Y:S04]  /*1310*/  STG.E desc[UR8][R2.64], R5 ;  /* 0x0000000502007986 */ /* 0x0001e8000c101908 */
        /* <DEDUP_REMOVED lines=8> */
[----:B------:R-:W0:Y:S04]  /*13a0*/  LDG.E R26, desc[UR8][R26.64+0x3000] ;  /* 0x003000081a1a7981 */ /* 0x000e28000c1e1900 */
[----:B------:R-:W0:Y:S02]  /*13b0*/  LDG.E R0, desc[UR8][R14.64+0x8] ;  /* 0x000008080e007981 */ /* 0x000e24000c1e1900 */
[----:B0-----:R-:W-:-:S05]  /*13c0*/  IMAD R5, R0, R26, R11 ;  /* 0x0000001a00057224 */ /* 0x001fca00078e020b */
[----:B------:R-:W-:Y:S04]  /*13d0*/  STG.E desc[UR8][R2.64], R5 ;  /* 0x0000000502007986 */ /* 0x000fe8000c101908 */
[----:B------:R-:W2:Y:S04]  /*13e0*/  LDG.E R0, desc[UR8][R14.64+0xc] ;  /* 0x00000c080e007981 */ /* 0x000ea8000c1e1900 */
[----:B------:R-:W2:Y:S02]  /*13f0*/  LDG.E R18, desc[UR8][R18.64+0x3000] ;  /* 0x0030000812127981 */ /* 0x000ea4000c1e1900 */
[----:B--2---:R-:W-:-:S05]  /*1400*/  IMAD R7, R0, R18, R5 ;  /* 0x0000001200077224 */ /* 0x004fca00078e0205 */
[----:B------:R-:W-:Y:S01]  /*1410*/  STG.E desc[UR8][R2.64], R7 ;  /* 0x0000000702007986 */ /* 0x000fe2000c101908 */
[----:B------:R-:W-:Y:S05]  /*1420*/  EXIT ;  /* 0x000000000000794d */ /* 0x000fea0003800000 */
.L_x_0:
[----:B------:R-:W-:-:S00]  /*1430*/  BRA `(.L_x_0) ;  /* 0xfffffffc00fc7947 */ /* 0x000fc0000383ffff */
[----:B------:R-:W-:-:S00]  /*1440*/  NOP ;  /* 0x0000000000007918 */ /* 0x000fc00000000000 */
        /* <DEDUP_REMOVED lines=11> */
.L_x_1:


//--------------------- .nv.shared.reserved.0     --------------------------
	.section	.nv.shared.reserved.0,"aw",@nobits
	.weak		__nv_reservedSMEM_offset_0_alias
	.size		__nv_reservedSMEM_offset_0_alias, 0, 64
	.other		__nv_reservedSMEM_offset_0_alias,@"STO_CUDA_RESERVED_SHARED STV_DEFAULT"
__nv_reservedSMEM_offset_0_alias:
	.zero		0
	.zero		64


//--------------------- .nv.constant0._Z12matrixMulGPUPiS_S_ --------------------------
	.section	.nv.constant0._Z12matrixMulGPUPiS_S_,"a",@progbits
	.sectionflags	@""
	.align	4
.nv.constant0._Z12matrixMulGPUPiS_S_:
	.zero		920


//--------------------- SYMBOLS --------------------------

	.type		.nv.reservedSmem.offset0,@object
	.size		.nv.reservedSmem.offset0,0x4
